//
// Generated by NVIDIA NVVM Compiler
//
// Compiler Build ID: CL-36424714
// Cuda compilation tools, release 13.0, V13.0.88
// Based on NVVM 20.0.0
//

.version 9.0
.target sm_100
.address_size 64

	// .globl	_Z17prefixScanBlelochPiS_S_S_iS_

.visible .entry _Z17prefixScanBlelochPiS_S_S_iS_(
	.param .u64 .ptr .align 1 _Z17prefixScanBlelochPiS_S_S_iS__param_0,
	.param .u64 .ptr .align 1 _Z17prefixScanBlelochPiS_S_S_iS__param_1,
	.param .u64 .ptr .align 1 _Z17prefixScanBlelochPiS_S_S_iS__param_2,
	.param .u64 .ptr .align 1 _Z17prefixScanBlelochPiS_S_S_iS__param_3,
	.param .u32 _Z17prefixScanBlelochPiS_S_S_iS__param_4,
	.param .u64 .ptr .align 1 _Z17prefixScanBlelochPiS_S_S_iS__param_5
)
{
	.reg .pred 	%p<9>;
	.reg .b32 	%r<46>;
	.reg .b64 	%rd<31>;

	ld.param.u64 	%rd7, [_Z17prefixScanBlelochPiS_S_S_iS__param_0];
	ld.param.u64 	%rd4, [_Z17prefixScanBlelochPiS_S_S_iS__param_1];
	ld.param.u64 	%rd5, [_Z17prefixScanBlelochPiS_S_S_iS__param_2];
	ld.param.u64 	%rd8, [_Z17prefixScanBlelochPiS_S_S_iS__param_3];
	ld.param.u32 	%r17, [_Z17prefixScanBlelochPiS_S_S_iS__param_4];
	ld.param.u64 	%rd6, [_Z17prefixScanBlelochPiS_S_S_iS__param_5];
	cvta.to.global.u64 	%rd1, %rd8;
	cvta.to.global.u64 	%rd9, %rd7;
	mov.u32 	%r1, %ctaid.x;
	mov.u32 	%r19, %ntid.x;
	mov.u32 	%r2, %tid.x;
	mad.lo.s32 	%r20, %r1, %r19, %r2;
	shl.b32 	%r3, %r20, 1;
	mul.wide.s32 	%rd10, %r3, 4;
	add.s64 	%rd11, %rd9, %rd10;
	ld.global.u32 	%r42, [%rd11];
	shl.b32 	%r21, %r2, 1;
	mul.wide.u32 	%rd12, %r21, 4;
	add.s64 	%rd2, %rd1, %rd12;
	st.global.u32 	[%rd2], %r42;
	ld.global.u32 	%r22, [%rd11+4];
	or.b32  	%r5, %r21, 1;
	st.global.u32 	[%rd2+4], %r22;
	setp.lt.s32 	%p1, %r17, 2;
	mov.b32 	%r43, 1;
	@%p1 bra 	$L__BB0_6;
	mov.b32 	%r43, 1;
	mov.u32 	%r40, %r17;
$L__BB0_2:
	shr.u32 	%r8, %r40, 1;
	bar.sync 	0;
	setp.ge.u32 	%p2, %r2, %r8;
	@%p2 bra 	$L__BB0_4;
	mul.lo.s32 	%r24, %r43, %r5;
	mul.wide.s32 	%rd13, %r24, 4;
	add.s64 	%rd14, %rd1, %rd13;
	ld.global.u32 	%r25, [%rd14+-4];
	mul.wide.s32 	%rd15, %r43, 4;
	add.s64 	%rd16, %rd14, %rd15;
	ld.global.u32 	%r26, [%rd16+-4];
	mul.lo.s32 	%r27, %r26, %r25;
	st.global.u32 	[%rd16+-4], %r27;
$L__BB0_4:
	shl.b32 	%r43, %r43, 1;
	setp.gt.u32 	%p3, %r40, 3;
	mov.u32 	%r40, %r8;
	@%p3 bra 	$L__BB0_2;
	ld.global.u32 	%r42, [%rd2];
$L__BB0_6:
	cvta.to.global.u64 	%rd17, %rd6;
	add.s64 	%rd19, %rd17, %rd10;
	st.global.u32 	[%rd19], %r42;
	ld.global.u32 	%r28, [%rd2+4];
	st.global.u32 	[%rd19+4], %r28;
	setp.ne.s32 	%p4, %r2, 0;
	@%p4 bra 	$L__BB0_10;
	setp.eq.s64 	%p5, %rd5, 0;
	mul.wide.s32 	%rd20, %r17, 4;
	add.s64 	%rd3, %rd1, %rd20;
	@%p5 bra 	$L__BB0_9;
	ld.global.u32 	%r29, [%rd3+-4];
	cvta.to.global.u64 	%rd21, %rd5;
	mul.wide.u32 	%rd22, %r1, 4;
	add.s64 	%rd23, %rd21, %rd22;
	st.global.u32 	[%rd23], %r29;
$L__BB0_9:
	mov.b32 	%r30, 1;
	st.global.u32 	[%rd3+-4], %r30;
$L__BB0_10:
	setp.lt.s32 	%p6, %r17, 2;
	@%p6 bra 	$L__BB0_15;
	mov.b32 	%r44, 1;
$L__BB0_12:
	shr.u32 	%r32, %r43, 31;
	add.s32 	%r33, %r43, %r32;
	shr.s32 	%r43, %r33, 1;
	bar.sync 	0;
	setp.ge.u32 	%p7, %r2, %r44;
	@%p7 bra 	$L__BB0_14;
	mul.lo.s32 	%r34, %r43, %r5;
	mul.wide.s32 	%rd24, %r34, 4;
	add.s64 	%rd25, %rd1, %rd24;
	ld.global.u32 	%r35, [%rd25+-4];
	mul.wide.s32 	%rd26, %r43, 4;
	add.s64 	%rd27, %rd25, %rd26;
	ld.global.u32 	%r36, [%rd27+-4];
	st.global.u32 	[%rd25+-4], %r36;
	mul.lo.s32 	%r37, %r36, %r35;
	st.global.u32 	[%rd27+-4], %r37;
$L__BB0_14:
	shl.b32 	%r44, %r44, 1;
	setp.lt.s32 	%p8, %r44, %r17;
	@%p8 bra 	$L__BB0_12;
$L__BB0_15:
	cvta.to.global.u64 	%rd28, %rd4;
	bar.sync 	0;
	ld.global.u32 	%r38, [%rd2];
	add.s64 	%rd30, %rd28, %rd10;
	st.global.u32 	[%rd30], %r38;
	ld.global.u32 	%r39, [%rd2+4];
	st.global.u32 	[%rd30+4], %r39;
	ret;

}


// ===== COMPILED SASS (sm_100) =====

	.target	sm_100

	.elftype	@"ET_EXEC"


//--------------------- .note.nv.tkinfo           --------------------------
	.section	.note.nv.tkinfo,"",@"SHT_NOTE"
	.sectionflags	@"SHF_NOTE_NV_TKINFO"
	.tkinfo
        /*0018*/ 	.word	0x00000002
        /*0030*/ 	.string	""
        /*0030*/ 	.string	"ptxas"
        /*0030*/ 	.string	"Cuda compilation tools, release 13.0, V13.0.88"
        /*0030*/ 	.string	"Build cuda_13.0.r13.0/compiler.36424714_0"
        /*0030*/ 	.string	"-arch sm_100 -m 64 "



//--------------------- .note.nv.cuinfo           --------------------------
	.section	.note.nv.cuinfo,"",@"SHT_NOTE"
	.sectionflags	@"SHF_NOTE_NV_CUINFO"
        /*0018*/ 	.short	0x0002
        /*001a*/ 	.short	0x0064
        /*001c*/ 	.short	0x0082
	.zero		2


//--------------------- .nv.info                  --------------------------
	.section	.nv.info,"",@"SHT_CUDA_INFO"
	.align	4


	//----- nvinfo : EIATTR_REGCOUNT
	.align		4
        /*0000*/ 	.byte	0x04, 0x2f
        /*0002*/ 	.short	(.L_1 - .L_0)
	.align		4
.L_0:
        /*0004*/ 	.word	index@(_Z17prefixScanBlelochPiS_S_S_iS_)
        /*0008*/ 	.word	0x00000012


	//----- nvinfo : EIATTR_FRAME_SIZE
	.align		4
.L_1:
        /*000c*/ 	.byte	0x04, 0x11
        /*000e*/ 	.short	(.L_3 - .L_2)
	.align		4
.L_2:
        /*0010*/ 	.word	index@(_Z17prefixScanBlelochPiS_S_S_iS_)
        /*0014*/ 	.word	0x00000000


	//----- nvinfo : EIATTR_MIN_STACK_SIZE
	.align		4
.L_3:
        /*0018*/ 	.byte	0x04, 0x12
        /*001a*/ 	.short	(.L_5 - .L_4)
	.align		4
.L_4:
        /*001c*/ 	.word	index@(_Z17prefixScanBlelochPiS_S_S_iS_)
        /*0020*/ 	.word	0x00000000
.L_5:


//--------------------- .nv.compat                --------------------------
	.section	.nv.compat,"",@"SHT_CUDA_COMPAT_INFO"
	.align	4
        /*0000*/ 	.byte	0x02, 0x09, 0x00, 0x00, 0x02, 0x02, 0x01, 0x00, 0x02, 0x05, 0x05, 0x00, 0x03, 0x07, 0x01, 0x01
        /*0010*/ 	.byte	0x02, 0x03, 0x00, 0x00, 0x02, 0x06, 0x01, 0x00, 0x04, 0x0b, 0x08, 0x00, 0x09, 0x00, 0x00, 0x00
        /*0020*/ 	.byte	0x00, 0x00, 0x00, 0x00


//--------------------- .nv.info._Z17prefixScanBlelochPiS_S_S_iS_ --------------------------
	.section	.nv.info._Z17prefixScanBlelochPiS_S_S_iS_,"",@"SHT_CUDA_INFO"
	.sectionflags	@""
	.align	4


	//----- nvinfo : EIATTR_CUDA_API_VERSION
	.align		4
        /*0000*/ 	.byte	0x04, 0x37
        /*0002*/ 	.short	(.L_7 - .L_6)
.L_6:
        /*0004*/ 	.word	0x00000082


	//----- nvinfo : EIATTR_KPARAM_INFO
	.align		4
.L_7:
        /*0008*/ 	.byte	0x04, 0x17
        /*000a*/ 	.short	(.L_9 - .L_8)
.L_8:
        /*000c*/ 	.word	0x00000000
        /*0010*/ 	.short	0x0005
        /*0012*/ 	.short	0x0028
        /*0014*/ 	.byte	0x00, 0xf5, 0x21, 0x00


	//----- nvinfo : EIATTR_KPARAM_INFO
	.align		4
.L_9:
        /*0018*/ 	.byte	0x04, 0x17
        /*001a*/ 	.short	(.L_11 - .L_10)
.L_10:
        /*001c*/ 	.word	0x00000000
        /*0020*/ 	.short	0x0004
        /*0022*/ 	.short	0x0020
        /*0024*/ 	.byte	0x00, 0xf0, 0x11, 0x00


	//----- nvinfo : EIATTR_KPARAM_INFO
	.align		4
.L_11:
        /*0028*/ 	.byte	0x04, 0x17
        /*002a*/ 	.short	(.L_13 - .L_12)
.L_12:
        /*002c*/ 	.word	0x00000000
        /*0030*/ 	.short	0x0003
        /*0032*/ 	.short	0x0018
        /*0034*/ 	.byte	0x00, 0xf5, 0x21, 0x00


	//----- nvinfo : EIATTR_KPARAM_INFO
	.align		4
.L_13:
        /*0038*/ 	.byte	0x04, 0x17
        /*003a*/ 	.short	(.L_15 - .L_14)
.L_14:
        /*003c*/ 	.word	0x00000000
        /*0040*/ 	.short	0x0002
        /*0042*/ 	.short	0x0010
        /*0044*/ 	.byte	0x00, 0xf5, 0x21, 0x00


	//----- nvinfo : EIATTR_KPARAM_INFO
	.align		4
.L_15:
        /*0048*/ 	.byte	0x04, 0x17
        /*004a*/ 	.short	(.L_17 - .L_16)
.L_16:
        /*004c*/ 	.word	0x00000000
        /*0050*/ 	.short	0x0001
        /*0052*/ 	.short	0x0008
        /*0054*/ 	.byte	0x00, 0xf5, 0x21, 0x00


	//----- nvinfo : EIATTR_KPARAM_INFO
	.align		4
.L_17:
        /*0058*/ 	.byte	0x04, 0x17
        /*005a*/ 	.short	(.L_19 - .L_18)
.L_18:
        /*005c*/ 	.word	0x00000000
        /*0060*/ 	.short	0x0000
        /*0062*/ 	.short	0x0000
        /*0064*/ 	.byte	0x00, 0xf5, 0x21, 0x00


	//----- nvinfo : EIATTR_SPARSE_MMA_MASK
	.align		4
.L_19:
        /*0068*/ 	.byte	0x03, 0x50
        /*006a*/ 	.short	0x0000


	//----- nvinfo : EIATTR_MAXREG_COUNT
	.align		4
        /*006c*/ 	.byte	0x03, 0x1b
        /*006e*/ 	.short	0x00ff


	//----- nvinfo : EIATTR_NUM_BARRIERS
	.align		4
        /*0070*/ 	.byte	0x02, 0x4c
        /*0072*/ 	.byte	0x01
	.zero		1


	//----- nvinfo : EIATTR_MERCURY_ISA_VERSION
	.align		4
        /*0074*/ 	.byte	0x03, 0x5f
        /*0076*/ 	.short	0x0101


	//----- nvinfo : EIATTR_VRC_CTA_INIT_COUNT
	.align		4
        /*0078*/ 	.byte	0x02, 0x4a
	.zero		1
	.zero		1


	//----- nvinfo : EIATTR_EXIT_INSTR_OFFSETS
	.align		4
        /*007c*/ 	.byte	0x04, 0x1c
        /*007e*/ 	.short	(.L_21 - .L_20)


	//   ....[0]....
.L_20:
        /*0080*/ 	.word	0x000005f0


	//----- nvinfo : EIATTR_CRS_STACK_SIZE
	.align		4
.L_21:
        /*0084*/ 	.byte	0x04, 0x1e
        /*0086*/ 	.short	(.L_23 - .L_22)
.L_22:
        /*0088*/ 	.word	0x00000000


	//----- nvinfo : EIATTR_CBANK_PARAM_SIZE
	.align		4
.L_23:
        /*008c*/ 	.byte	0x03, 0x19
        /*008e*/ 	.short	0x0030


	//----- nvinfo : EIATTR_PARAM_CBANK
	.align		4
        /*0090*/ 	.byte	0x04, 0x0a
        /*0092*/ 	.short	(.L_25 - .L_24)
	.align		4
.L_24:
        /*0094*/ 	.word	index@(.nv.constant0._Z17prefixScanBlelochPiS_S_S_iS_)
        /*0098*/ 	.short	0x0380
        /*009a*/ 	.short	0x0030


	//----- nvinfo : EIATTR_SW_WAR
	.align		4
.L_25:
        /*009c*/ 	.byte	0x04, 0x36
        /*009e*/ 	.short	(.L_27 - .L_26)
.L_26:
        /*00a0*/ 	.word	0x00000008
.L_27:


//--------------------- .nv.callgraph             --------------------------
	.section	.nv.callgraph,"",@"SHT_CUDA_CALLGRAPH"
	.align	4
	.sectionentsize	8
	.align		4
        /*0000*/ 	.word	0x00000000
	.align		4
        /*0004*/ 	.word	0xffffffff
	.align		4
        /*0008*/ 	.word	0x00000000
	.align		4
        /*000c*/ 	.word	0xfffffffe
	.align		4
        /*0010*/ 	.word	0x00000000
	.align		4
        /*0014*/ 	.word	0xfffffffd
	.align		4
        /*0018*/ 	.word	0x00000000
	.align		4
        /*001c*/ 	.word	0xfffffffc


//--------------------- .text._Z17prefixScanBlelochPiS_S_S_iS_ --------------------------
	.section	.text._Z17prefixScanBlelochPiS_S_S_iS_,"ax",@progbits
	.align	128
        .global         _Z17prefixScanBlelochPiS_S_S_iS_
        .type           _Z17prefixScanBlelochPiS_S_S_iS_,@function
        .size           _Z17prefixScanBlelochPiS_S_S_iS_,(.L_x_12 - _Z17prefixScanBlelochPiS_S_S_iS_)
        .other          _Z17prefixScanBlelochPiS_S_S_iS_,@"STO_CUDA_ENTRY STV_DEFAULT"
_Z17prefixScanBlelochPiS_S_S_iS_:
.text._Z17prefixScanBlelochPiS_S_S_iS_:
[----:B------:R-:W-:Y:S01]  /*0000*/  LDC R1, c[0x0][0x37c] ;  /* 0x0000df00ff017b82 */ /* 0x000fe20000000800 */
[----:B------:R-:W0:Y:S01]  /*0010*/  S2R R7, SR_CTAID.X ;  /* 0x0000000000077919 */ /* 0x000e220000002500 */
[----:B------:R-:W0:Y:S06]  /*0020*/  LDCU UR4, c[0x0][0x360] ;  /* 0x00006c00ff0477ac */ /* 0x000e2c0008000800 */
[----:B------:R-:W1:Y:S01]  /*0030*/  LDC.64 R8, c[0x0][0x380] ;  /* 0x0000e000ff087b82 */ /* 0x000e620000000a00 */
[----:B------:R-:W0:Y:S01]  /*0040*/  S2R R0, SR_TID.X ;  /* 0x0000000000007919 */ /* 0x000e220000002100 */
[----:B------:R-:W2:Y:S06]  /*0050*/  LDCU.64 UR6, c[0x0][0x358] ;  /* 0x00006b00ff0677ac */ /* 0x000eac0008000a00 */
[----:B------:R-:W3:Y:S01]  /*0060*/  LDC.64 R2, c[0x0][0x398] ;  /* 0x0000e600ff027b82 */ /* 0x000ee20000000a00 */
[----:B0-----:R-:W-:Y:S01]  /*0070*/  IMAD R4, R7, UR4, R0 ;  /* 0x0000000407047c24 */ /* 0x001fe2000f8e0200 */
[----:B------:R-:W-:Y:S01]  /*0080*/  SHF.L.U32 R5, R0, 0x1, RZ ;  /* 0x0000000100057819 */ /* 0x000fe200000006ff */
[----:B------:R-:W0:Y:S03]  /*0090*/  LDCU UR4, c[0x0][0x3a0] ;  /* 0x00007400ff0477ac */ /* 0x000e260008000800 */
[----:B------:R-:W-:-:S05]  /*00a0*/  SHF.L.U32 R4, R4, 0x1, RZ ;  /* 0x0000000104047819 */ /* 0x000fca00000006ff */
[----:B-1----:R-:W-:-:S05]  /*00b0*/  IMAD.WIDE R8, R4, 0x4, R8 ;  /* 0x0000000404087825 */ /* 0x002fca00078e0208 */
[----:B--2---:R-:W2:Y:S01]  /*00c0*/  LDG.E R13, desc[UR6][R8.64] ;  /* 0x00000006080d7981 */ /* 0x004ea2000c1e1900 */
[----:B---3--:R-:W-:-:S05]  /*00d0*/  IMAD.WIDE.U32 R2, R5, 0x4, R2 ;  /* 0x0000000405027825 */ /* 0x008fca00078e0002 */
[----:B--2---:R1:W-:Y:S04]  /*00e0*/  STG.E desc[UR6][R2.64], R13 ;  /* 0x0000000d02007986 */ /* 0x0043e8000c101906 */
[----:B------:R-:W2:Y:S01]  /*00f0*/  LDG.E R11, desc[UR6][R8.64+0x4] ;  /* 0x00000406080b7981 */ /* 0x000ea2000c1e1900 */
[----:B0-----:R-:W-:Y:S01]  /*0100*/  UISETP.GE.AND UP0, UPT, UR4, 0x2, UPT ;  /* 0x000000020400788c */ /* 0x001fe2000bf06270 */
[----:B------:R-:W-:Y:S01]  /*0110*/  HFMA2 R6, -RZ, RZ, 0, 5.9604644775390625e-08 ;  /* 0x00000001ff067431 */ /* 0x000fe200000001ff */
[----:B------:R-:W-:Y:S01]  /*0120*/  IADD3 R5, PT, PT, R5, 0x1, RZ ;  /* 0x0000000105057810 */ /* 0x000fe20007ffe0ff */
[----:B--2---:R1:W-:Y:S06]  /*0130*/  STG.E desc[UR6][R2.64+0x4], R11 ;  /* 0x0000040b02007986 */ /* 0x0043ec000c101906 */
[----:B------:R-:W-:Y:S05]  /*0140*/  BRA.U !UP0, `(.L_x_0) ;  /* 0x0000000108547547 */ /* 0x000fea000b800000 */
[----:B-1----:R-:W0:Y:S01]  /*0150*/  LDC.64 R12, c[0x0][0x398] ;  /* 0x0000e600ff0c7b82 */ /* 0x002e220000000a00 */
[----:B------:R-:W-:Y:S01]  /*0160*/  MOV R6, 0x1 ;  /* 0x0000000100067802 */ /* 0x000fe20000000f00 */
[----:B------:R-:W1:Y:S06]  /*0170*/  LDCU UR4, c[0x0][0x3a0] ;  /* 0x00007400ff0477ac */ /* 0x000e6c0008000800 */
.L_x_3:
[----:B-1----:R-:W-:Y:S01]  /*0180*/  USHF.R.U32.HI UR5, URZ, 0x1, UR4 ;  /* 0x00000001ff057899 */ /* 0x002fe20008011604 */
[----:B------:R-:W-:Y:S05]  /*0190*/  BAR.SYNC.DEFER_BLOCKING 0x0 ;  /* 0x0000000000007b1d */ /* 0x000fea0000010000 */
[----:B------:R-:W-:Y:S01]  /*01a0*/  ISETP.GE.U32.AND P0, PT, R0, UR5, PT ;  /* 0x0000000500007c0c */ /* 0x000fe2000bf06070 */
[----:B------:R-:W-:-:S12]  /*01b0*/  BSSY.RECONVERGENT B0, `(.L_x_1) ;  /* 0x0000009000007945 */ /* 0x000fd80003800200 */
[----:B------:R-:W-:Y:S05]  /*01c0*/  @P0 BRA `(.L_x_2) ;  /* 0x00000000001c0947 */ /* 0x000fea0003800000 */
[----:B------:R-:W-:-:S04]  /*01d0*/  IMAD R9, R5, R6, RZ ;  /* 0x0000000605097224 */ /* 0x000fc800078e02ff */
[----:B0-----:R-:W-:-:S04]  /*01e0*/  IMAD.WIDE R8, R9, 0x4, R12 ;  /* 0x0000000409087825 */ /* 0x001fc800078e020c */
[----:B------:R-:W-:Y:S02]  /*01f0*/  IMAD.WIDE R10, R6, 0x4, R8 ;  /* 0x00000004060a7825 */ /* 0x000fe400078e0208 */
[----:B------:R-:W2:Y:S04]  /*0200*/  LDG.E R8, desc[UR6][R8.64+-0x4] ;  /* 0xfffffc0608087981 */ /* 0x000ea8000c1e1900 */
[----:B------:R-:W2:Y:S02]  /*0210*/  LDG.E R15, desc[UR6][R10.64+-0x4] ;  /* 0xfffffc060a0f7981 */ /* 0x000ea4000c1e1900 */
[----:B--2---:R-:W-:-:S05]  /*0220*/  IMAD R15, R8, R15, RZ ;  /* 0x0000000f080f7224 */ /* 0x004fca00078e02ff */
[----:B------:R1:W-:Y:S02]  /*0230*/  STG.E desc[UR6][R10.64+-0x4], R15 ;  /* 0xfffffc0f0a007986 */ /* 0x0003e4000c101906 */
.L_x_2:
[----:B------:R-:W-:Y:S05]  /*0240*/  BSYNC.RECONVERGENT B0 ;  /* 0x0000000000007941 */ /* 0x000fea0003800200 */
.L_x_1:
[----:B------:R-:W-:Y:S01]  /*0250*/  UISETP.GT.U32.AND UP0, UPT, UR4, 0x3, UPT ;  /* 0x000000030400788c */ /* 0x000fe2000bf04070 */
[----:B------:R-:W-:Y:S02]  /*0260*/  SHF.L.U32 R6, R6, 0x1, RZ ;  /* 0x0000000106067819 */ /* 0x000fe400000006ff */
[----:B------:R-:W-:-:S06]  /*0270*/  UMOV UR4, UR5 ;  /* 0x0000000500047c82 */ /* 0x000fcc0008000000 */
[----:B------:R-:W-:Y:S05]  /*0280*/  BRA.U UP0, `(.L_x_3) ;  /* 0xfffffffd00bc7547 */ /* 0x000fea000b83ffff */
[----:B0-----:R0:W5:Y:S02]  /*0290*/  LDG.E R13, desc[UR6][R2.64] ;  /* 0x00000006020d7981 */ /* 0x001164000c1e1900 */
.L_x_0:
[----:B------:R-:W2:Y:S02]  /*02a0*/  LDC.64 R8, c[0x0][0x3a8] ;  /* 0x0000ea00ff087b82 */ /* 0x000ea40000000a00 */
[----:B--2---:R-:W-:-:S05]  /*02b0*/  IMAD.WIDE R8, R4, 0x4, R8 ;  /* 0x0000000404087825 */ /* 0x004fca00078e0208 */
[----:B-----5:R2:W-:Y:S04]  /*02c0*/  STG.E desc[UR6][R8.64], R13 ;  /* 0x0000000d08007986 */ /* 0x0205e8000c101906 */
[----:B-1----:R-:W3:Y:S01]  /*02d0*/  LDG.E R11, desc[UR6][R2.64+0x4] ;  /* 0x00000406020b7981 */ /* 0x002ee2000c1e1900 */
[----:B------:R-:W-:Y:S01]  /*02e0*/  ISETP.NE.AND P0, PT, R0, RZ, PT ;  /* 0x000000ff0000720c */ /* 0x000fe20003f05270 */
[----:B------:R-:W-:Y:S02]  /*02f0*/  BSSY.RECONVERGENT B0, `(.L_x_4) ;  /* 0x0000010000007945 */ /* 0x000fe40003800200 */
[----:B---3--:R2:W-:Y:S10]  /*0300*/  STG.E desc[UR6][R8.64+0x4], R11 ;  /* 0x0000040b08007986 */ /* 0x0085f4000c101906 */
[----:B------:R-:W-:Y:S05]  /*0310*/  @P0 BRA `(.L_x_5) ;  /* 0x0000000000340947 */ /* 0x000fea0003800000 */
[----:B------:R-:W1:Y:S01]  /*0320*/  LDCU.64 UR4, c[0x0][0x390] ;  /* 0x00007200ff0477ac */ /* 0x000e620008000a00 */
[----:B--2---:R-:W2:Y:S01]  /*0330*/  LDC R11, c[0x0][0x3a0] ;  /* 0x0000e800ff0b7b82 */ /* 0x004ea20000000800 */
[----:B------:R-:W-:-:S07]  /*0340*/  HFMA2 R15, -RZ, RZ, 0, 5.9604644775390625e-08 ;  /* 0x00000001ff0f7431 */ /* 0x000fce00000001ff */
[----:B------:R-:W2:Y:S01]  /*0350*/  LDC.64 R8, c[0x0][0x398] ;  /* 0x0000e600ff087b82 */ /* 0x000ea20000000a00 */
[----:B-1----:R-:W-:-:S04]  /*0360*/  UISETP.NE.U32.AND UP0, UPT, UR4, URZ, UPT ;  /* 0x000000ff0400728c */ /* 0x002fc8000bf05070 */
[----:B------:R-:W-:Y:S01]  /*0370*/  UISETP.NE.AND.EX UP0, UPT, UR5, URZ, UPT, UP0 ;  /* 0x000000ff0500728c */ /* 0x000fe2000bf05300 */
[----:B--2---:R-:W-:-:S08]  /*0380*/  IMAD.WIDE R8, R11, 0x4, R8 ;  /* 0x000000040b087825 */ /* 0x004fd000078e0208 */
[----:B------:R-:W-:Y:S05]  /*0390*/  BRA.U !UP0, `(.L_x_6) ;  /* 0x0000000108107547 */ /* 0x000fea000b800000 */
[----:B------:R-:W2:Y:S01]  /*03a0*/  LDG.E R13, desc[UR6][R8.64+-0x4] ;  /* 0xfffffc06080d7981 */ /* 0x000ea2000c1e1900 */
[----:B------:R-:W1:Y:S02]  /*03b0*/  LDC.64 R10, c[0x0][0x390] ;  /* 0x0000e400ff0a7b82 */ /* 0x000e640000000a00 */
[----:B-1----:R-:W-:-:S05]  /*03c0*/  IMAD.WIDE.U32 R10, R7, 0x4, R10 ;  /* 0x00000004070a7825 */ /* 0x002fca00078e000a */
[----:B--2---:R1:W-:Y:S02]  /*03d0*/  STG.E desc[UR6][R10.64], R13 ;  /* 0x0000000d0a007986 */ /* 0x0043e4000c101906 */
.L_x_6:
[----:B------:R3:W-:Y:S02]  /*03e0*/  STG.E desc[UR6][R8.64+-0x4], R15 ;  /* 0xfffffc0f08007986 */ /* 0x0007e4000c101906 */
.L_x_5:
[----:B------:R-:W-:Y:S05]  /*03f0*/  BSYNC.RECONVERGENT B0 ;  /* 0x0000000000007941 */ /* 0x000fea0003800200 */
.L_x_4:
[----:B------:R-:W4:Y:S02]  /*0400*/  LDCU UR4, c[0x0][0x3a0] ;  /* 0x00007400ff0477ac */ /* 0x000f240008000800 */
[----:B----4-:R-:W-:-:S09]  /*0410*/  UISETP.GE.AND UP0, UPT, UR4, 0x2, UPT ;  /* 0x000000020400788c */ /* 0x010fd2000bf06270 */
[----:B------:R-:W-:Y:S05]  /*0420*/  BRA.U !UP0, `(.L_x_7) ;  /* 0x0000000108547547 */ /* 0x000fea000b800000 */
[----:B-12---:R-:W1:Y:S01]  /*0430*/  LDC.64 R12, c[0x0][0x398] ;  /* 0x0000e600ff0c7b82 */ /* 0x006e620000000a00 */
[----:B------:R-:W2:Y:S01]  /*0440*/  LDCU UR5, c[0x0][0x3a0] ;  /* 0x00007400ff0577ac */ /* 0x000ea20008000800 */
[----:B------:R-:W-:-:S05]  /*0450*/  UMOV UR4, 0x1 ;  /* 0x0000000100047882 */ /* 0x000fca0000000000 */
.L_x_10:
[----:B------:R-:W-:Y:S01]  /*0460*/  BAR.SYNC.DEFER_BLOCKING 0x0 ;  /* 0x0000000000007b1d */ /* 0x000fe20000010000 */
[----:B------:R-:W-:Y:S01]  /*0470*/  ISETP.GE.U32.AND P0, PT, R0, UR4, PT ;  /* 0x0000000400007c0c */ /* 0x000fe2000bf06070 */
[----:B------:R-:W-:Y:S01]  /*0480*/  USHF.L.U32 UR4, UR4, 0x1, URZ ;  /* 0x0000000104047899 */ /* 0x000fe200080006ff */
[----:B------:R-:W-:-:S03]  /*0490*/  LEA.HI R6, R6, R6, RZ, 0x1 ;  /* 0x0000000606067211 */ /* 0x000fc600078f08ff */
[----:B------:R-:W-:Y:S01]  /*04a0*/  BSSY.RECONVERGENT B0, `(.L_x_8) ;  /* 0x000000b000007945 */ /* 0x000fe20003800200 */
[----:B------:R-:W-:-:S07]  /*04b0*/  SHF.R.S32.HI R6, RZ, 0x1, R6 ;  /* 0x00000001ff067819 */ /* 0x000fce0000011406 */
[----:B----4-:R-:W-:Y:S05]  /*04c0*/  @P0 BRA `(.L_x_9) ;  /* 0x0000000000200947 */ /* 0x010fea0003800000 */
[----:B---3--:R-:W-:-:S04]  /*04d0*/  IMAD R9, R5, R6, RZ ;  /* 0x0000000605097224 */ /* 0x008fc800078e02ff */
[----:B-1----:R-:W-:-:S05]  /*04e0*/  IMAD.WIDE R8, R9, 0x4, R12 ;  /* 0x0000000409087825 */ /* 0x002fca00078e020c */
[----:B------:R-:W3:Y:S01]  /*04f0*/  LDG.E R7, desc[UR6][R8.64+-0x4] ;  /* 0xfffffc0608077981 */ /* 0x000ee2000c1e1900 */
[----:B------:R-:W-:-:S05]  /*0500*/  IMAD.WIDE R10, R6, 0x4, R8 ;  /* 0x00000004060a7825 */ /* 0x000fca00078e0208 */
[----:B------:R-:W3:Y:S02]  /*0510*/  LDG.E R14, desc[UR6][R10.64+-0x4] ;  /* 0xfffffc060a0e7981 */ /* 0x000ee4000c1e1900 */
[----:B---3--:R-:W-:Y:S02]  /*0520*/  IMAD R7, R7, R14, RZ ;  /* 0x0000000e07077224 */ /* 0x008fe400078e02ff */
[----:B------:R4:W-:Y:S04]  /*0530*/  STG.E desc[UR6][R8.64+-0x4], R14 ;  /* 0xfffffc0e08007986 */ /* 0x0009e8000c101906 */
[----:B------:R4:W-:Y:S02]  /*0540*/  STG.E desc[UR6][R10.64+-0x4], R7 ;  /* 0xfffffc070a007986 */ /* 0x0009e4000c101906 */
.L_x_9:
[----:B--2---:R-:W-:Y:S05]  /*0550*/  BSYNC.RECONVERGENT B0 ;  /* 0x0000000000007941 */ /* 0x004fea0003800200 */
.L_x_8:
[----:B------:R-:W-:-:S09]  /*0560*/  UISETP.GE.AND UP0, UPT, UR4, UR5, UPT ;  /* 0x000000050400728c */ /* 0x000fd2000bf06270 */
[----:B------:R-:W-:Y:S05]  /*0570*/  BRA.U !UP0, `(.L_x_10) ;  /* 0xfffffffd08b87547 */ /* 0x000fea000b83ffff */
.L_x_7:
[----:B------:R-:W-:Y:S08]  /*0580*/  BAR.SYNC.DEFER_BLOCKING 0x0 ;  /* 0x0000000000007b1d */ /* 0x000ff00000010000 */
[----:B----4-:R-:W4:Y:S01]  /*0590*/  LDC.64 R6, c[0x0][0x388] ;  /* 0x0000e200ff067b82 */ /* 0x010f220000000a00 */
[----:B--23--:R-:W2:Y:S01]  /*05a0*/  LDG.E R9, desc[UR6][R2.64] ;  /* 0x0000000602097981 */ /* 0x00cea2000c1e1900 */
[----:B----4-:R-:W-:-:S05]  /*05b0*/  IMAD.WIDE R4, R4, 0x4, R6 ;  /* 0x0000000404047825 */ /* 0x010fca00078e0206 */
[----:B--2---:R-:W-:Y:S04]  /*05c0*/  STG.E desc[UR6][R4.64], R9 ;  /* 0x0000000904007986 */ /* 0x004fe8000c101906 */
[----:B------:R-:W2:Y:S04]  /*05d0*/  LDG.E R7, desc[UR6][R2.64+0x4] ;  /* 0x0000040602077981 */ /* 0x000ea8000c1e1900 */
[----:B--2---:R-:W-:Y:S01]  /*05e0*/  STG.E desc[UR6][R4.64+0x4], R7 ;  /* 0x0000040704007986 */ /* 0x004fe2000c101906 */
[----:B------:R-:W-:Y:S05]  /*05f0*/  EXIT ;  /* 0x000000000000794d */ /* 0x000fea0003800000 */
.L_x_11:
[----:B------:R-:W-:-:S00]  /*0600*/  BRA `(.L_x_11) ;  /* 0xfffffffc00fc7947 */ /* 0x000fc0000383ffff */
[----:B------:R-:W-:-:S00]  /*0610*/  NOP ;  /* 0x0000000000007918 */ /* 0x000fc00000000000 */
        /* <DEDUP_REMOVED lines=14> */
.L_x_12:


//--------------------- .nv.shared.reserved.0     --------------------------
	.section	.nv.shared.reserved.0,"aw",@nobits
	.weak		__nv_reservedSMEM_offset_0_alias
	.size		__nv_reservedSMEM_offset_0_alias, 0, 64
	.other		__nv_reservedSMEM_offset_0_alias,@"STO_CUDA_RESERVED_SHARED STV_DEFAULT"
__nv_reservedSMEM_offset_0_alias:
	.zero		0
	.zero		64


//--------------------- .nv.constant0._Z17prefixScanBlelochPiS_S_S_iS_ --------------------------
	.section	.nv.constant0._Z17prefixScanBlelochPiS_S_S_iS_,"a",@progbits
	.sectionflags	@""
	.align	4
.nv.constant0._Z17prefixScanBlelochPiS_S_S_iS_:
	.zero		944


//--------------------- SYMBOLS --------------------------

	.type		.nv.reservedSmem.offset0,@object
	.size		.nv.reservedSmem.offset0,0x4
